//
// Generated by NVIDIA NVVM Compiler
//
// Compiler Build ID: CL-36424714
// Cuda compilation tools, release 13.0, V13.0.88
// Based on NVVM 20.0.0
//

.version 9.0
.target sm_100
.address_size 64

	// .globl	_Z21matrix_multiplicationPfS_S_ii

.visible .entry _Z21matrix_multiplicationPfS_S_ii(
	.param .u64 .ptr .align 1 _Z21matrix_multiplicationPfS_S_ii_param_0,
	.param .u64 .ptr .align 1 _Z21matrix_multiplicationPfS_S_ii_param_1,
	.param .u64 .ptr .align 1 _Z21matrix_multiplicationPfS_S_ii_param_2,
	.param .u32 _Z21matrix_multiplicationPfS_S_ii_param_3,
	.param .u32 _Z21matrix_multiplicationPfS_S_ii_param_4
)
{
	.reg .pred 	%p<12>;
	.reg .b32 	%r<81>;
	.reg .b32 	%f<67>;
	.reg .b64 	%rd<48>;

	ld.param.u64 	%rd5, [_Z21matrix_multiplicationPfS_S_ii_param_0];
	ld.param.u64 	%rd6, [_Z21matrix_multiplicationPfS_S_ii_param_1];
	ld.param.u64 	%rd4, [_Z21matrix_multiplicationPfS_S_ii_param_2];
	ld.param.u32 	%r44, [_Z21matrix_multiplicationPfS_S_ii_param_3];
	ld.param.u32 	%r45, [_Z21matrix_multiplicationPfS_S_ii_param_4];
	cvta.to.global.u64 	%rd1, %rd6;
	cvta.to.global.u64 	%rd2, %rd5;
	mov.u32 	%r46, %ctaid.x;
	mov.u32 	%r47, %ntid.x;
	mov.u32 	%r48, %tid.x;
	mad.lo.s32 	%r1, %r46, %r47, %r48;
	mov.u32 	%r49, %ctaid.y;
	mov.u32 	%r50, %ntid.y;
	mul.lo.s32 	%r2, %r49, %r50;
	mov.u32 	%r3, %tid.y;
	add.s32 	%r51, %r2, %r3;
	setp.ge.s32 	%p1, %r1, %r44;
	setp.ge.s32 	%p2, %r51, %r45;
	or.pred  	%p3, %p1, %p2;
	@%p3 bra 	$L__BB0_13;
	mul.lo.s32 	%r5, %r45, %r1;
	and.b32  	%r6, %r45, 7;
	setp.lt.u32 	%p4, %r45, 8;
	mov.f32 	%f66, 0f00000000;
	mov.b32 	%r79, 0;
	@%p4 bra 	$L__BB0_4;
	and.b32  	%r79, %r45, 2147483640;
	neg.s32 	%r77, %r79;
	add.s32 	%r53, %r3, %r45;
	add.s32 	%r76, %r53, %r2;
	shl.b32 	%r10, %r45, 3;
	shl.b32 	%r54, %r45, 1;
	add.s32 	%r75, %r51, %r54;
	mad.lo.s32 	%r74, %r45, 3, %r51;
	shl.b32 	%r55, %r45, 2;
	add.s32 	%r73, %r51, %r55;
	mad.lo.s32 	%r72, %r45, 5, %r51;
	mad.lo.s32 	%r71, %r45, 6, %r51;
	mad.lo.s32 	%r70, %r45, 7, %r51;
	add.s64 	%rd3, %rd2, 16;
	mov.f32 	%f66, 0f00000000;
	mov.u32 	%r68, %r5;
	mov.u32 	%r69, %r51;
$L__BB0_3:
	.pragma "nounroll";
	mul.wide.s32 	%rd7, %r68, 4;
	add.s64 	%rd8, %rd3, %rd7;
	ld.global.f32 	%f16, [%rd8+-16];
	mul.wide.u32 	%rd9, %r69, 4;
	add.s64 	%rd10, %rd1, %rd9;
	ld.global.f32 	%f17, [%rd10];
	fma.rn.f32 	%f18, %f16, %f17, %f66;
	ld.global.f32 	%f19, [%rd8+-12];
	mul.wide.u32 	%rd11, %r76, 4;
	add.s64 	%rd12, %rd1, %rd11;
	ld.global.f32 	%f20, [%rd12];
	fma.rn.f32 	%f21, %f19, %f20, %f18;
	ld.global.f32 	%f22, [%rd8+-8];
	mul.wide.u32 	%rd13, %r75, 4;
	add.s64 	%rd14, %rd1, %rd13;
	ld.global.f32 	%f23, [%rd14];
	fma.rn.f32 	%f24, %f22, %f23, %f21;
	ld.global.f32 	%f25, [%rd8+-4];
	mul.wide.u32 	%rd15, %r74, 4;
	add.s64 	%rd16, %rd1, %rd15;
	ld.global.f32 	%f26, [%rd16];
	fma.rn.f32 	%f27, %f25, %f26, %f24;
	ld.global.f32 	%f28, [%rd8];
	mul.wide.u32 	%rd17, %r73, 4;
	add.s64 	%rd18, %rd1, %rd17;
	ld.global.f32 	%f29, [%rd18];
	fma.rn.f32 	%f30, %f28, %f29, %f27;
	ld.global.f32 	%f31, [%rd8+4];
	mul.wide.u32 	%rd19, %r72, 4;
	add.s64 	%rd20, %rd1, %rd19;
	ld.global.f32 	%f32, [%rd20];
	fma.rn.f32 	%f33, %f31, %f32, %f30;
	ld.global.f32 	%f34, [%rd8+8];
	mul.wide.u32 	%rd21, %r71, 4;
	add.s64 	%rd22, %rd1, %rd21;
	ld.global.f32 	%f35, [%rd22];
	fma.rn.f32 	%f36, %f34, %f35, %f33;
	ld.global.f32 	%f37, [%rd8+12];
	mul.wide.u32 	%rd23, %r70, 4;
	add.s64 	%rd24, %rd1, %rd23;
	ld.global.f32 	%f38, [%rd24];
	fma.rn.f32 	%f66, %f37, %f38, %f36;
	add.s32 	%r77, %r77, 8;
	add.s32 	%r76, %r76, %r10;
	add.s32 	%r75, %r75, %r10;
	add.s32 	%r74, %r74, %r10;
	add.s32 	%r73, %r73, %r10;
	add.s32 	%r72, %r72, %r10;
	add.s32 	%r71, %r71, %r10;
	add.s32 	%r70, %r70, %r10;
	add.s32 	%r69, %r69, %r10;
	add.s32 	%r68, %r68, 8;
	setp.ne.s32 	%p5, %r77, 0;
	@%p5 bra 	$L__BB0_3;
$L__BB0_4:
	setp.eq.s32 	%p6, %r6, 0;
	@%p6 bra 	$L__BB0_12;
	and.b32  	%r38, %r45, 3;
	setp.lt.u32 	%p7, %r6, 4;
	@%p7 bra 	$L__BB0_7;
	add.s32 	%r56, %r79, %r5;
	mul.wide.s32 	%rd25, %r56, 4;
	add.s64 	%rd26, %rd2, %rd25;
	ld.global.f32 	%f40, [%rd26];
	mad.lo.s32 	%r57, %r79, %r45, %r51;
	mul.wide.u32 	%rd27, %r57, 4;
	add.s64 	%rd28, %rd1, %rd27;
	ld.global.f32 	%f41, [%rd28];
	fma.rn.f32 	%f42, %f40, %f41, %f66;
	ld.global.f32 	%f43, [%rd26+4];
	add.s32 	%r58, %r57, %r45;
	mul.wide.u32 	%rd29, %r58, 4;
	add.s64 	%rd30, %rd1, %rd29;
	ld.global.f32 	%f44, [%rd30];
	fma.rn.f32 	%f45, %f43, %f44, %f42;
	ld.global.f32 	%f46, [%rd26+8];
	add.s32 	%r59, %r58, %r45;
	mul.wide.u32 	%rd31, %r59, 4;
	add.s64 	%rd32, %rd1, %rd31;
	ld.global.f32 	%f47, [%rd32];
	fma.rn.f32 	%f48, %f46, %f47, %f45;
	ld.global.f32 	%f49, [%rd26+12];
	add.s32 	%r60, %r59, %r45;
	mul.wide.u32 	%rd33, %r60, 4;
	add.s64 	%rd34, %rd1, %rd33;
	ld.global.f32 	%f50, [%rd34];
	fma.rn.f32 	%f66, %f49, %f50, %f48;
	add.s32 	%r79, %r79, 4;
$L__BB0_7:
	setp.eq.s32 	%p8, %r38, 0;
	@%p8 bra 	$L__BB0_12;
	setp.eq.s32 	%p9, %r38, 1;
	@%p9 bra 	$L__BB0_10;
	add.s32 	%r61, %r79, %r5;
	mul.wide.s32 	%rd35, %r61, 4;
	add.s64 	%rd36, %rd2, %rd35;
	ld.global.f32 	%f52, [%rd36];
	mad.lo.s32 	%r62, %r79, %r45, %r51;
	mul.wide.u32 	%rd37, %r62, 4;
	add.s64 	%rd38, %rd1, %rd37;
	ld.global.f32 	%f53, [%rd38];
	fma.rn.f32 	%f54, %f52, %f53, %f66;
	ld.global.f32 	%f55, [%rd36+4];
	add.s32 	%r63, %r62, %r45;
	mul.wide.u32 	%rd39, %r63, 4;
	add.s64 	%rd40, %rd1, %rd39;
	ld.global.f32 	%f56, [%rd40];
	fma.rn.f32 	%f66, %f55, %f56, %f54;
	add.s32 	%r79, %r79, 2;
$L__BB0_10:
	and.b32  	%r64, %r45, 1;
	setp.eq.b32 	%p10, %r64, 1;
	not.pred 	%p11, %p10;
	@%p11 bra 	$L__BB0_12;
	add.s32 	%r65, %r79, %r5;
	mul.wide.s32 	%rd41, %r65, 4;
	add.s64 	%rd42, %rd2, %rd41;
	ld.global.f32 	%f57, [%rd42];
	mad.lo.s32 	%r66, %r79, %r45, %r51;
	mul.wide.u32 	%rd43, %r66, 4;
	add.s64 	%rd44, %rd1, %rd43;
	ld.global.f32 	%f58, [%rd44];
	fma.rn.f32 	%f66, %f57, %f58, %f66;
$L__BB0_12:
	add.s32 	%r67, %r5, %r51;
	cvta.to.global.u64 	%rd45, %rd4;
	mul.wide.s32 	%rd46, %r67, 4;
	add.s64 	%rd47, %rd45, %rd46;
	st.global.f32 	[%rd47], %f66;
$L__BB0_13:
	ret;

}


// ===== COMPILED SASS (sm_100) =====

	.target	sm_100

	.elftype	@"ET_EXEC"


//--------------------- .note.nv.tkinfo           --------------------------
	.section	.note.nv.tkinfo,"",@"SHT_NOTE"
	.sectionflags	@"SHF_NOTE_NV_TKINFO"
	.tkinfo
        /*0018*/ 	.word	0x00000002
        /*0030*/ 	.string	""
        /*0030*/ 	.string	"ptxas"
        /*0030*/ 	.string	"Cuda compilation tools, release 13.0, V13.0.88"
        /*0030*/ 	.string	"Build cuda_13.0.r13.0/compiler.36424714_0"
        /*0030*/ 	.string	"-arch sm_100 -m 64 "



//--------------------- .note.nv.cuinfo           --------------------------
	.section	.note.nv.cuinfo,"",@"SHT_NOTE"
	.sectionflags	@"SHF_NOTE_NV_CUINFO"
        /*0018*/ 	.short	0x0002
        /*001a*/ 	.short	0x0064
        /*001c*/ 	.short	0x0082
	.zero		2


//--------------------- .nv.info                  --------------------------
	.section	.nv.info,"",@"SHT_CUDA_INFO"
	.align	4


	//----- nvinfo : EIATTR_REGCOUNT
	.align		4
        /*0000*/ 	.byte	0x04, 0x2f
        /*0002*/ 	.short	(.L_1 - .L_0)
	.align		4
.L_0:
        /*0004*/ 	.word	index@(_Z21matrix_multiplicationPfS_S_ii)
        /*0008*/ 	.word	0x00000020


	//----- nvinfo : EIATTR_FRAME_SIZE
	.align		4
.L_1:
        /*000c*/ 	.byte	0x04, 0x11
        /*000e*/ 	.short	(.L_3 - .L_2)
	.align		4
.L_2:
        /*0010*/ 	.word	index@(_Z21matrix_multiplicationPfS_S_ii)
        /*0014*/ 	.word	0x00000000


	//----- nvinfo : EIATTR_MIN_STACK_SIZE
	.align		4
.L_3:
        /*0018*/ 	.byte	0x04, 0x12
        /*001a*/ 	.short	(.L_5 - .L_4)
	.align		4
.L_4:
        /*001c*/ 	.word	index@(_Z21matrix_multiplicationPfS_S_ii)
        /*0020*/ 	.word	0x00000000
.L_5:


//--------------------- .nv.compat                --------------------------
	.section	.nv.compat,"",@"SHT_CUDA_COMPAT_INFO"
	.align	4
        /*0000*/ 	.byte	0x02, 0x09, 0x00, 0x00, 0x02, 0x02, 0x01, 0x00, 0x02, 0x05, 0x05, 0x00, 0x03, 0x07, 0x01, 0x01
        /*0010*/ 	.byte	0x02, 0x03, 0x00, 0x00, 0x02, 0x06, 0x01, 0x00, 0x04, 0x0b, 0x08, 0x00, 0x09, 0x00, 0x00, 0x00
        /*0020*/ 	.byte	0x00, 0x00, 0x00, 0x00


//--------------------- .nv.info._Z21matrix_multiplicationPfS_S_ii --------------------------
	.section	.nv.info._Z21matrix_multiplicationPfS_S_ii,"",@"SHT_CUDA_INFO"
	.sectionflags	@""
	.align	4


	//----- nvinfo : EIATTR_CUDA_API_VERSION
	.align		4
        /*0000*/ 	.byte	0x04, 0x37
        /*0002*/ 	.short	(.L_7 - .L_6)
.L_6:
        /*0004*/ 	.word	0x00000082


	//----- nvinfo : EIATTR_KPARAM_INFO
	.align		4
.L_7:
        /*0008*/ 	.byte	0x04, 0x17
        /*000a*/ 	.short	(.L_9 - .L_8)
.L_8:
        /*000c*/ 	.word	0x00000000
        /*0010*/ 	.short	0x0004
        /*0012*/ 	.short	0x001c
        /*0014*/ 	.byte	0x00, 0xf0, 0x11, 0x00


	//----- nvinfo : EIATTR_KPARAM_INFO
	.align		4
.L_9:
        /*0018*/ 	.byte	0x04, 0x17
        /*001a*/ 	.short	(.L_11 - .L_10)
.L_10:
        /*001c*/ 	.word	0x00000000
        /*0020*/ 	.short	0x0003
        /*0022*/ 	.short	0x0018
        /*0024*/ 	.byte	0x00, 0xf0, 0x11, 0x00


	//----- nvinfo : EIATTR_KPARAM_INFO
	.align		4
.L_11:
        /*0028*/ 	.byte	0x04, 0x17
        /*002a*/ 	.short	(.L_13 - .L_12)
.L_12:
        /*002c*/ 	.word	0x00000000
        /*0030*/ 	.short	0x0002
        /*0032*/ 	.short	0x0010
        /*0034*/ 	.byte	0x00, 0xf5, 0x21, 0x00


	//----- nvinfo : EIATTR_KPARAM_INFO
	.align		4
.L_13:
        /*0038*/ 	.byte	0x04, 0x17
        /*003a*/ 	.short	(.L_15 - .L_14)
.L_14:
        /*003c*/ 	.word	0x00000000
        /*0040*/ 	.short	0x0001
        /*0042*/ 	.short	0x0008
        /*0044*/ 	.byte	0x00, 0xf5, 0x21, 0x00


	//----- nvinfo : EIATTR_KPARAM_INFO
	.align		4
.L_15:
        /*0048*/ 	.byte	0x04, 0x17
        /*004a*/ 	.short	(.L_17 - .L_16)
.L_16:
        /*004c*/ 	.word	0x00000000
        /*0050*/ 	.short	0x0000
        /*0052*/ 	.short	0x0000
        /*0054*/ 	.byte	0x00, 0xf5, 0x21, 0x00


	//----- nvinfo : EIATTR_SPARSE_MMA_MASK
	.align		4
.L_17:
        /*0058*/ 	.byte	0x03, 0x50
        /*005a*/ 	.short	0x0000


	//----- nvinfo : EIATTR_MAXREG_COUNT
	.align		4
        /*005c*/ 	.byte	0x03, 0x1b
        /*005e*/ 	.short	0x00ff


	//----- nvinfo : EIATTR_MERCURY_ISA_VERSION
	.align		4
        /*0060*/ 	.byte	0x03, 0x5f
        /*0062*/ 	.short	0x0101


	//----- nvinfo : EIATTR_VRC_CTA_INIT_COUNT
	.align		4
        /*0064*/ 	.byte	0x02, 0x4a
	.zero		1
	.zero		1


	//----- nvinfo : EIATTR_EXIT_INSTR_OFFSETS
	.align		4
        /*0068*/ 	.byte	0x04, 0x1c
        /*006a*/ 	.short	(.L_19 - .L_18)


	//   ....[0]....
.L_18:
        /*006c*/ 	.word	0x000000d0


	//   ....[1]....
        /*0070*/ 	.word	0x00000930


	//----- nvinfo : EIATTR_CBANK_PARAM_SIZE
	.align		4
.L_19:
        /*0074*/ 	.byte	0x03, 0x19
        /*0076*/ 	.short	0x0020


	//----- nvinfo : EIATTR_PARAM_CBANK
	.align		4
        /*0078*/ 	.byte	0x04, 0x0a
        /*007a*/ 	.short	(.L_21 - .L_20)
	.align		4
.L_20:
        /*007c*/ 	.word	index@(.nv.constant0._Z21matrix_multiplicationPfS_S_ii)
        /*0080*/ 	.short	0x0380
        /*0082*/ 	.short	0x0020


	//----- nvinfo : EIATTR_SW_WAR
	.align		4
.L_21:
        /*0084*/ 	.byte	0x04, 0x36
        /*0086*/ 	.short	(.L_23 - .L_22)
.L_22:
        /*0088*/ 	.word	0x00000008
.L_23:


//--------------------- .nv.callgraph             --------------------------
	.section	.nv.callgraph,"",@"SHT_CUDA_CALLGRAPH"
	.align	4
	.sectionentsize	8
	.align		4
        /*0000*/ 	.word	0x00000000
	.align		4
        /*0004*/ 	.word	0xffffffff
	.align		4
        /*0008*/ 	.word	0x00000000
	.align		4
        /*000c*/ 	.word	0xfffffffe
	.align		4
        /*0010*/ 	.word	0x00000000
	.align		4
        /*0014*/ 	.word	0xfffffffd
	.align		4
        /*0018*/ 	.word	0x00000000
	.align		4
        /*001c*/ 	.word	0xfffffffc


//--------------------- .text._Z21matrix_multiplicationPfS_S_ii --------------------------
	.section	.text._Z21matrix_multiplicationPfS_S_ii,"ax",@progbits
	.align	128
        .global         _Z21matrix_multiplicationPfS_S_ii
        .type           _Z21matrix_multiplicationPfS_S_ii,@function
        .size           _Z21matrix_multiplicationPfS_S_ii,(.L_x_5 - _Z21matrix_multiplicationPfS_S_ii)
        .other          _Z21matrix_multiplicationPfS_S_ii,@"STO_CUDA_ENTRY STV_DEFAULT"
_Z21matrix_multiplicationPfS_S_ii:
.text._Z21matrix_multiplicationPfS_S_ii:
[----:B------:R-:W-:Y:S01]  /*0000*/  LDC R1, c[0x0][0x37c] ;  /* 0x0000df00ff017b82 */ /* 0x000fe20000000800 */
[----:B------:R-:W0:Y:S07]  /*0010*/  S2R R8, SR_TID.Y ;  /* 0x0000000000087919 */ /* 0x000e2e0000002200 */
[----:B------:R-:W1:Y:S01]  /*0020*/  S2UR UR4, SR_CTAID.Y ;  /* 0x00000000000479c3 */ /* 0x000e620000002600 */
[----:B------:R-:W2:Y:S07]  /*0030*/  S2R R4, SR_TID.X ;  /* 0x0000000000047919 */ /* 0x000eae0000002100 */
[----:B------:R-:W2:Y:S01]  /*0040*/  LDC R5, c[0x0][0x360] ;  /* 0x0000d800ff057b82 */ /* 0x000ea20000000800 */
[----:B------:R-:W1:Y:S07]  /*0050*/  LDCU UR5, c[0x0][0x364] ;  /* 0x00006c80ff0577ac */ /* 0x000e6e0008000800 */
[----:B------:R-:W2:Y:S08]  /*0060*/  S2UR UR6, SR_CTAID.X ;  /* 0x00000000000679c3 */ /* 0x000eb00000002500 */
[----:B------:R-:W3:Y:S01]  /*0070*/  LDC.64 R2, c[0x0][0x398] ;  /* 0x0000e600ff027b82 */ /* 0x000ee20000000a00 */
[----:B-1----:R-:W-:-:S06]  /*0080*/  UIMAD UR4, UR4, UR5, URZ ;  /* 0x00000005040472a4 */ /* 0x002fcc000f8e02ff */
[----:B0-----:R-:W-:Y:S01]  /*0090*/  IADD3 R0, PT, PT, R8, UR4, RZ ;  /* 0x0000000408007c10 */ /* 0x001fe2000fffe0ff */
[----:B--2---:R-:W-:-:S03]  /*00a0*/  IMAD R5, R5, UR6, R4 ;  /* 0x0000000605057c24 */ /* 0x004fc6000f8e0204 */
[----:B---3--:R-:W-:-:S04]  /*00b0*/  ISETP.GE.AND P0, PT, R0, R3, PT ;  /* 0x000000030000720c */ /* 0x008fc80003f06270 */
[----:B------:R-:W-:-:S13]  /*00c0*/  ISETP.GE.OR P0, PT, R5, R2, P0 ;  /* 0x000000020500720c */ /* 0x000fda0000706670 */
[----:B------:R-:W-:Y:S05]  /*00d0*/  @P0 EXIT ;  /* 0x000000000000094d */ /* 0x000fea0003800000 */
[C---:B------:R-:W-:Y:S01]  /*00e0*/  ISETP.GE.U32.AND P1, PT, R3.reuse, 0x8, PT ;  /* 0x000000080300780c */ /* 0x040fe20003f26070 */
[----:B------:R-:W0:Y:S01]  /*00f0*/  LDCU.64 UR8, c[0x0][0x358] ;  /* 0x00006b00ff0877ac */ /* 0x000e220008000a00 */
[----:B------:R-:W-:Y:S01]  /*0100*/  LOP3.LUT R2, R3, 0x7, RZ, 0xc0, !PT ;  /* 0x0000000703027812 */ /* 0x000fe200078ec0ff */
[----:B------:R-:W-:Y:S02]  /*0110*/  HFMA2 R15, -RZ, RZ, 0, 0 ;  /* 0x00000000ff0f7431 */ /* 0x000fe400000001ff */
[----:B------:R-:W-:Y:S01]  /*0120*/  IMAD R5, R5, R3, RZ ;  /* 0x0000000305057224 */ /* 0x000fe200078e02ff */
[----:B------:R-:W-:Y:S02]  /*0130*/  MOV R6, RZ ;  /* 0x000000ff00067202 */ /* 0x000fe40000000f00 */
[----:B------:R-:W-:-:S05]  /*0140*/  ISETP.NE.AND P0, PT, R2, RZ, PT ;  /* 0x000000ff0200720c */ /* 0x000fca0003f05270 */
[----:B------:R-:W-:Y:S08]  /*0150*/  @!P1 BRA `(.L_x_0) ;  /* 0x0000000000fc9947 */ /* 0x000ff00003800000 */
[----:B------:R-:W1:Y:S01]  /*0160*/  LDCU.64 UR6, c[0x0][0x380] ;  /* 0x00007000ff0677ac */ /* 0x000e620008000a00 */
[C---:B------:R-:W-:Y:S01]  /*0170*/  LOP3.LUT R6, R3.reuse, 0x7ffffff8, RZ, 0xc0, !PT ;  /* 0x7ffffff803067812 */ /* 0x040fe200078ec0ff */
[C-C-:B------:R-:W-:Y:S01]  /*0180*/  IMAD R10, R3.reuse, 0x3, R0.reuse ;  /* 0x00000003030a7824 */ /* 0x140fe200078e0200 */
[CC--:B------:R-:W-:Y:S01]  /*0190*/  LEA R4, R3.reuse, R0.reuse, 0x1 ;  /* 0x0000000003047211 */ /* 0x0c0fe200078e08ff */
[C-C-:B------:R-:W-:Y:S01]  /*01a0*/  IMAD R14, R3.reuse, 0x5, R0.reuse ;  /* 0x00000005030e7824 */ /* 0x140fe200078e0200 */
[CC--:B------:R-:W-:Y:S01]  /*01b0*/  LEA R12, R3.reuse, R0.reuse, 0x2 ;  /* 0x00000000030c7211 */ /* 0x0c0fe200078e10ff */
[C-C-:B------:R-:W-:Y:S01]  /*01c0*/  IMAD R16, R3.reuse, 0x6, R0.reuse ;  /* 0x0000000603107824 */ /* 0x140fe200078e0200 */
[----:B------:R-:W-:Y:S01]  /*01d0*/  MOV R15, RZ ;  /* 0x000000ff000f7202 */ /* 0x000fe20000000f00 */
[----:B------:R-:W-:Y:S01]  /*01e0*/  IMAD R7, R3, 0x7, R0 ;  /* 0x0000000703077824 */ /* 0x000fe200078e0200 */
[----:B------:R-:W-:Y:S02]  /*01f0*/  MOV R13, R5 ;  /* 0x00000005000d7202 */ /* 0x000fe40000000f00 */
[----:B------:R-:W-:-:S02]  /*0200*/  MOV R9, R0 ;  /* 0x0000000000097202 */ /* 0x000fc40000000f00 */
[----:B------:R-:W-:Y:S02]  /*0210*/  IADD3 R11, PT, PT, -R6, RZ, RZ ;  /* 0x000000ff060b7210 */ /* 0x000fe40007ffe1ff */
[----:B------:R-:W-:Y:S01]  /*0220*/  IADD3 R8, PT, PT, R3, UR4, R8 ;  /* 0x0000000403087c10 */ /* 0x000fe2000fffe008 */
[----:B-1----:R-:W-:-:S04]  /*0230*/  UIADD3 UR5, UP0, UPT, UR6, 0x10, URZ ;  /* 0x0000001006057890 */ /* 0x002fc8000ff1e0ff */
[----:B------:R-:W-:-:S12]  /*0240*/  UIADD3.X UR4, UPT, UPT, URZ, UR7, URZ, UP0, !UPT ;  /* 0x00000007ff047290 */ /* 0x000fd800087fe4ff */
.L_x_1:
[----:B------:R-:W1:Y:S01]  /*0250*/  LDC.64 R18, c[0x0][0x388] ;  /* 0x0000e200ff127b82 */ /* 0x000e620000000a00 */
[----:B------:R-:W-:Y:S02]  /*0260*/  MOV R20, UR5 ;  /* 0x0000000500147c02 */ /* 0x000fe40008000f00 */
[----:B------:R-:W-:-:S03]  /*0270*/  MOV R21, UR4 ;  /* 0x0000000400157c02 */ /* 0x000fc60008000f00 */
[----:B------:R-:W-:-:S05]  /*0280*/  IMAD.WIDE R20, R13, 0x4, R20 ;  /* 0x000000040d147825 */ /* 0x000fca00078e0214 */
[----:B0-----:R-:W2:Y:S04]  /*0290*/  LDG.E R26, desc[UR8][R20.64+-0x10] ;  /* 0xfffff008141a7981 */ /* 0x001ea8000c1e1900 */
[----:B------:R-:W3:Y:S04]  /*02a0*/  LDG.E R17, desc[UR8][R20.64+-0xc] ;  /* 0xfffff40814117981 */ /* 0x000ee8000c1e1900 */
[----:B------:R-:W4:Y:S01]  /*02b0*/  LDG.E R27, desc[UR8][R20.64+-0x4] ;  /* 0xfffffc08141b7981 */ /* 0x000f22000c1e1900 */
[----:B-1----:R-:W-:-:S06]  /*02c0*/  IMAD.WIDE.U32 R24, R9, 0x4, R18 ;  /* 0x0000000409187825 */ /* 0x002fcc00078e0012 */
[----:B------:R-:W2:Y:S01]  /*02d0*/  LDG.E R24, desc[UR8][R24.64] ;  /* 0x0000000818187981 */ /* 0x000ea2000c1e1900 */
[----:B------:R-:W-:-:S04]  /*02e0*/  IMAD.WIDE.U32 R22, R8, 0x4, R18 ;  /* 0x0000000408167825 */ /* 0x000fc800078e0012 */
[----:B------:R-:W-:-:S06]  /*02f0*/  IMAD.WIDE.U32 R28, R4, 0x4, R18 ;  /* 0x00000004041c7825 */ /* 0x000fcc00078e0012 */
[----:B------:R-:W5:Y:S04]  /*0300*/  LDG.E R28, desc[UR8][R28.64] ;  /* 0x000000081c1c7981 */ /* 0x000f68000c1e1900 */
[----:B------:R-:W4:Y:S01]  /*0310*/  LDG.E R29, desc[UR8][R20.64+0xc] ;  /* 0x00000c08141d7981 */ /* 0x000f22000c1e1900 */
[----:B--2---:R-:W-:-:S03]  /*0320*/  FFMA R15, R26, R24, R15 ;  /* 0x000000181a0f7223 */ /* 0x004fc6000000000f */
[----:B------:R0:W3:Y:S04]  /*0330*/  LDG.E R26, desc[UR8][R22.64] ;  /* 0x00000008161a7981 */ /* 0x0000e8000c1e1900 */
[----:B------:R-:W5:Y:S01]  /*0340*/  LDG.E R24, desc[UR8][R20.64+-0x8] ;  /* 0xfffff80814187981 */ /* 0x000f62000c1e1900 */
[----:B0-----:R-:W-:-:S06]  /*0350*/  IMAD.WIDE.U32 R22, R10, 0x4, R18 ;  /* 0x000000040a167825 */ /* 0x001fcc00078e0012 */
[----:B------:R-:W4:Y:S01]  /*0360*/  LDG.E R22, desc[UR8][R22.64] ;  /* 0x0000000816167981 */ /* 0x000f22000c1e1900 */
[----:B---3--:R-:W-:-:S03]  /*0370*/  FFMA R15, R17, R26, R15 ;  /* 0x0000001a110f7223 */ /* 0x008fc6000000000f */
[----:B------:R-:W2:Y:S01]  /*0380*/  LDG.E R17, desc[UR8][R20.64+0x8] ;  /* 0x0000080814117981 */ /* 0x000ea2000c1e1900 */
[----:B-----5:R-:W-:Y:S01]  /*0390*/  FFMA R26, R24, R28, R15 ;  /* 0x0000001c181a7223 */ /* 0x020fe2000000000f */
[----:B------:R-:W-:Y:S02]  /*03a0*/  IMAD.WIDE.U32 R24, R12, 0x4, R18 ;  /* 0x000000040c187825 */ /* 0x000fe400078e0012 */
[----:B------:R-:W3:Y:S02]  /*03b0*/  LDG.E R28, desc[UR8][R20.64] ;  /* 0x00000008141c7981 */ /* 0x000ee4000c1e1900 */
[----:B----4-:R-:W-:Y:S01]  /*03c0*/  FFMA R15, R27, R22, R26 ;  /* 0x000000161b0f7223 */ /* 0x010fe2000000001a */
[--C-:B------:R-:W-:Y:S01]  /*03d0*/  IMAD.WIDE.U32 R22, R14, 0x4, R18.reuse ;  /* 0x000000040e167825 */ /* 0x100fe200078e0012 */
[----:B------:R0:W3:Y:S04]  /*03e0*/  LDG.E R27, desc[UR8][R24.64] ;  /* 0x00000008181b7981 */ /* 0x0000e8000c1e1900 */
[----:B------:R-:W4:Y:S04]  /*03f0*/  LDG.E R26, desc[UR8][R20.64+0x4] ;  /* 0x00000408141a7981 */ /* 0x000f28000c1e1900 */
[----:B------:R-:W4:Y:S01]  /*0400*/  LDG.E R23, desc[UR8][R22.64] ;  /* 0x0000000816177981 */ /* 0x000f22000c1e1900 */
[----:B0-----:R-:W-:-:S04]  /*0410*/  IMAD.WIDE.U32 R24, R16, 0x4, R18 ;  /* 0x0000000410187825 */ /* 0x001fc800078e0012 */
[----:B------:R-:W-:Y:S02]  /*0420*/  IMAD.WIDE.U32 R18, R7, 0x4, R18 ;  /* 0x0000000407127825 */ /* 0x000fe400078e0012 */
[----:B------:R-:W2:Y:S04]  /*0430*/  LDG.E R24, desc[UR8][R24.64] ;  /* 0x0000000818187981 */ /* 0x000ea8000c1e1900 */
[----:B------:R-:W5:Y:S01]  /*0440*/  LDG.E R18, desc[UR8][R18.64] ;  /* 0x0000000812127981 */ /* 0x000f62000c1e1900 */
[----:B------:R-:W-:-:S04]  /*0450*/  IADD3 R11, PT, PT, R11, 0x8, RZ ;  /* 0x000000080b0b7810 */ /* 0x000fc80007ffe0ff */
[----:B------:R-:W-:Y:S02]  /*0460*/  ISETP.NE.AND P1, PT, R11, RZ, PT ;  /* 0x000000ff0b00720c */ /* 0x000fe40003f25270 */
[C---:B------:R-:W-:Y:S02]  /*0470*/  LEA R8, R3.reuse, R8, 0x3 ;  /* 0x0000000803087211 */ /* 0x040fe400078e18ff */
[C---:B------:R-:W-:Y:S02]  /*0480*/  LEA R4, R3.reuse, R4, 0x3 ;  /* 0x0000000403047211 */ /* 0x040fe400078e18ff */
[C---:B------:R-:W-:Y:S02]  /*0490*/  LEA R10, R3.reuse, R10, 0x3 ;  /* 0x0000000a030a7211 */ /* 0x040fe400078e18ff */
[C---:B------:R-:W-:Y:S02]  /*04a0*/  LEA R12, R3.reuse, R12, 0x3 ;  /* 0x0000000c030c7211 */ /* 0x040fe400078e18ff */
[----:B------:R-:W-:-:S02]  /*04b0*/  LEA R14, R3, R14, 0x3 ;  /* 0x0000000e030e7211 */ /* 0x000fc400078e18ff */
[C---:B------:R-:W-:Y:S02]  /*04c0*/  LEA R16, R3.reuse, R16, 0x3 ;  /* 0x0000001003107211 */ /* 0x040fe400078e18ff */
[C---:B------:R-:W-:Y:S02]  /*04d0*/  LEA R7, R3.reuse, R7, 0x3 ;  /* 0x0000000703077211 */ /* 0x040fe400078e18ff */
[----:B------:R-:W-:Y:S02]  /*04e0*/  LEA R9, R3, R9, 0x3 ;  /* 0x0000000903097211 */ /* 0x000fe400078e18ff */
[----:B------:R-:W-:Y:S01]  /*04f0*/  IADD3 R13, PT, PT, R13, 0x8, RZ ;  /* 0x000000080d0d7810 */ /* 0x000fe20007ffe0ff */
[----:B---3--:R-:W-:-:S04]  /*0500*/  FFMA R15, R28, R27, R15 ;  /* 0x0000001b1c0f7223 */ /* 0x008fc8000000000f */
[----:B----4-:R-:W-:-:S04]  /*0510*/  FFMA R26, R26, R23, R15 ;  /* 0x000000171a1a7223 */ /* 0x010fc8000000000f */
[----:B--2---:R-:W-:-:S04]  /*0520*/  FFMA R26, R17, R24, R26 ;  /* 0x00000018111a7223 */ /* 0x004fc8000000001a */
[----:B-----5:R-:W-:Y:S01]  /*0530*/  FFMA R15, R29, R18, R26 ;  /* 0x000000121d0f7223 */ /* 0x020fe2000000001a */
[----:B------:R-:W-:Y:S06]  /*0540*/  @P1 BRA `(.L_x_1) ;  /* 0xfffffffc00401947 */ /* 0x000fec000383ffff */
.L_x_0:
[----:B------:R-:W-:Y:S05]  /*0550*/  @!P0 BRA `(.L_x_2) ;  /* 0x0000000000e48947 */ /* 0x000fea0003800000 */
[----:B------:R-:W-:Y:S02]  /*0560*/  ISETP.GE.U32.AND P0, PT, R2, 0x4, PT ;  /* 0x000000040200780c */ /* 0x000fe40003f06070 */
[----:B------:R-:W-:-:S04]  /*0570*/  LOP3.LUT R4, R3, 0x3, RZ, 0xc0, !PT ;  /* 0x0000000303047812 */ /* 0x000fc800078ec0ff */
[----:B------:R-:W-:-:S07]  /*0580*/  ISETP.NE.AND P1, PT, R4, RZ, PT ;  /* 0x000000ff0400720c */ /* 0x000fce0003f25270 */
[----:B------:R-:W-:Y:S06]  /*0590*/  @!P0 BRA `(.L_x_3) ;  /* 0x0000000000648947 */ /* 0x000fec0003800000 */
[----:B------:R-:W1:Y:S01]  /*05a0*/  LDC.64 R8, c[0x0][0x388] ;  /* 0x0000e200ff087b82 */ /* 0x000e620000000a00 */
[----:B------:R-:W-:Y:S01]  /*05b0*/  IMAD R18, R6, R3, R0 ;  /* 0x0000000306127224 */ /* 0x000fe200078e0200 */
[----:B------:R-:W-:-:S04]  /*05c0*/  IADD3 R7, PT, PT, R5, R6, RZ ;  /* 0x0000000605077210 */ /* 0x000fc80007ffe0ff */
[C---:B------:R-:W-:Y:S02]  /*05d0*/  IADD3 R16, PT, PT, R18.reuse, R3, RZ ;  /* 0x0000000312107210 */ /* 0x040fe40007ffe0ff */
[----:B------:R-:W2:Y:S01]  /*05e0*/  LDC.64 R10, c[0x0][0x380] ;  /* 0x0000e000ff0a7b82 */ /* 0x000ea20000000a00 */
[----:B-1----:R-:W-:-:S06]  /*05f0*/  IMAD.WIDE.U32 R18, R18, 0x4, R8 ;  /* 0x0000000412127825 */ /* 0x002fcc00078e0008 */
[----:B0-----:R-:W3:Y:S01]  /*0600*/  LDG.E R18, desc[UR8][R18.64] ;  /* 0x0000000812127981 */ /* 0x001ee2000c1e1900 */
[----:B--2---:R-:W-:Y:S01]  /*0610*/  IMAD.WIDE R10, R7, 0x4, R10 ;  /* 0x00000004070a7825 */ /* 0x004fe200078e020a */
[----:B------:R-:W-:-:S03]  /*0620*/  IADD3 R7, PT, PT, R16, R3, RZ ;  /* 0x0000000310077210 */ /* 0x000fc60007ffe0ff */
[--C-:B------:R-:W-:Y:S01]  /*0630*/  IMAD.WIDE.U32 R16, R16, 0x4, R8.reuse ;  /* 0x0000000410107825 */ /* 0x100fe200078e0008 */
[----:B------:R-:W3:Y:S01]  /*0640*/  LDG.E R2, desc[UR8][R10.64] ;  /* 0x000000080a027981 */ /* 0x000ee2000c1e1900 */
[C---:B------:R-:W-:Y:S02]  /*0650*/  IADD3 R21, PT, PT, R7.reuse, R3, RZ ;  /* 0x0000000307157210 */ /* 0x040fe40007ffe0ff */
[--C-:B------:R-:W-:Y:S01]  /*0660*/  IMAD.WIDE.U32 R12, R7, 0x4, R8.reuse ;  /* 0x00000004070c7825 */ /* 0x100fe200078e0008 */
[----:B------:R-:W2:Y:S04]  /*0670*/  LDG.E R23, desc[UR8][R10.64+0xc] ;  /* 0x00000c080a177981 */ /* 0x000ea8000c1e1900 */
[----:B------:R-:W4:Y:S01]  /*0680*/  LDG.E R16, desc[UR8][R16.64] ;  /* 0x0000000810107981 */ /* 0x000f22000c1e1900 */
[----:B------:R-:W-:-:S03]  /*0690*/  IMAD.WIDE.U32 R8, R21, 0x4, R8 ;  /* 0x0000000415087825 */ /* 0x000fc600078e0008 */
[----:B------:R-:W4:Y:S04]  /*06a0*/  LDG.E R7, desc[UR8][R10.64+0x4] ;  /* 0x000004080a077981 */ /* 0x000f28000c1e1900 */
[----:B------:R-:W5:Y:S04]  /*06b0*/  LDG.E R12, desc[UR8][R12.64] ;  /* 0x000000080c0c7981 */ /* 0x000f68000c1e1900 */
[----:B------:R-:W5:Y:S04]  /*06c0*/  LDG.E R21, desc[UR8][R10.64+0x8] ;  /* 0x000008080a157981 */ /* 0x000f68000c1e1900 */
[----:B------:R-:W2:Y:S01]  /*06d0*/  LDG.E R8, desc[UR8][R8.64] ;  /* 0x0000000808087981 */ /* 0x000ea2000c1e1900 */
[----:B------:R-:W-:Y:S01]  /*06e0*/  IADD3 R6, PT, PT, R6, 0x4, RZ ;  /* 0x0000000406067810 */ /* 0x000fe20007ffe0ff */
[----:B---3--:R-:W-:-:S04]  /*06f0*/  FFMA R2, R2, R18, R15 ;  /* 0x0000001202027223 */ /* 0x008fc8000000000f */
[----:B----4-:R-:W-:-:S04]  /*0700*/  FFMA R2, R7, R16, R2 ;  /* 0x0000001007027223 */ /* 0x010fc80000000002 */
[----:B-----5:R-:W-:-:S04]  /*0710*/  FFMA R2, R21, R12, R2 ;  /* 0x0000000c15027223 */ /* 0x020fc80000000002 */
[----:B--2---:R-:W-:-:S07]  /*0720*/  FFMA R15, R23, R8, R2 ;  /* 0x00000008170f7223 */ /* 0x004fce0000000002 */
.L_x_3:
[----:B------:R-:W-:Y:S05]  /*0730*/  @!P1 BRA `(.L_x_2) ;  /* 0x00000000006c9947 */ /* 0x000fea0003800000 */
[----:B------:R-:W1:Y:S01]  /*0740*/  LDC.64 R18, c[0x0][0x388] ;  /* 0x0000e200ff127b82 */ /* 0x000e620000000a00 */
[----:B------:R-:W-:Y:S02]  /*0750*/  ISETP.NE.AND P0, PT, R4, 0x1, PT ;  /* 0x000000010400780c */ /* 0x000fe40003f05270 */
[----:B------:R-:W-:-:S04]  /*0760*/  LOP3.LUT R2, R3, 0x1, RZ, 0xc0, !PT ;  /* 0x0000000103027812 */ /* 0x000fc800078ec0ff */
[----:B------:R-:W-:Y:S01]  /*0770*/  ISETP.NE.U32.AND P1, PT, R2, 0x1, PT ;  /* 0x000000010200780c */ /* 0x000fe20003f25070 */
[----:B------:R-:W2:Y:S06]  /*0780*/  LDC.64 R8, c[0x0][0x380] ;  /* 0x0000e000ff087b82 */ /* 0x000eac0000000a00 */
[C---:B------:R-:W-:Y:S01]  /*0790*/  @P0 IMAD R16, R6.reuse, R3, R0 ;  /* 0x0000000306100224 */ /* 0x040fe200078e0200 */
[----:B------:R-:W-:Y:S01]  /*07a0*/  @P0 IADD3 R7, PT, PT, R5, R6, RZ ;  /* 0x0000000605070210 */ /* 0x000fe20007ffe0ff */
[----:B------:R-:W3:Y:S01]  /*07b0*/  LDC.64 R12, c[0x0][0x380] ;  /* 0x0000e000ff0c7b82 */ /* 0x000ee20000000a00 */
[----:B------:R-:W-:-:S02]  /*07c0*/  @P0 IADD3 R6, PT, PT, R6, 0x2, RZ ;  /* 0x0000000206060810 */ /* 0x000fc40007ffe0ff */
[----:B------:R-:W-:-:S03]  /*07d0*/  @P0 IADD3 R21, PT, PT, R16, R3, RZ ;  /* 0x0000000310150210 */ /* 0x000fc60007ffe0ff */
[----:B------:R-:W-:Y:S02]  /*07e0*/  @!P1 IMAD R3, R6, R3, R0 ;  /* 0x0000000306039224 */ /* 0x000fe400078e0200 */
[----:B------:R-:W4:Y:S01]  /*07f0*/  LDC.64 R10, c[0x0][0x388] ;  /* 0x0000e200ff0a7b82 */ /* 0x000f220000000a00 */
[----:B-1----:R-:W-:-:S04]  /*0800*/  @P0 IMAD.WIDE.U32 R16, R16, 0x4, R18 ;  /* 0x0000000410100825 */ /* 0x002fc800078e0012 */
[----:B------:R-:W-:Y:S02]  /*0810*/  @P0 IMAD.WIDE.U32 R18, R21, 0x4, R18 ;  /* 0x0000000415120825 */ /* 0x000fe400078e0012 */
[----:B0-----:R-:W5:Y:S02]  /*0820*/  @P0 LDG.E R16, desc[UR8][R16.64] ;  /* 0x0000000810100981 */ /* 0x001f64000c1e1900 */
[----:B--2---:R-:W-:Y:S01]  /*0830*/  @P0 IMAD.WIDE R8, R7, 0x4, R8 ;  /* 0x0000000407080825 */ /* 0x004fe200078e0208 */
[----:B------:R-:W-:Y:S01]  /*0840*/  @!P1 IADD3 R7, PT, PT, R5, R6, RZ ;  /* 0x0000000605079210 */ /* 0x000fe20007ffe0ff */
[----:B------:R-:W2:Y:S04]  /*0850*/  @P0 LDG.E R18, desc[UR8][R18.64] ;  /* 0x0000000812120981 */ /* 0x000ea8000c1e1900 */
[----:B------:R-:W5:Y:S01]  /*0860*/  @P0 LDG.E R2, desc[UR8][R8.64] ;  /* 0x0000000808020981 */ /* 0x000f62000c1e1900 */
[----:B---3--:R-:W-:-:S06]  /*0870*/  @!P1 IMAD.WIDE R12, R7, 0x4, R12 ;  /* 0x00000004070c9825 */ /* 0x008fcc00078e020c */
[----:B------:R-:W3:Y:S01]  /*0880*/  @!P1 LDG.E R12, desc[UR8][R12.64] ;  /* 0x000000080c0c9981 */ /* 0x000ee2000c1e1900 */
[----:B----4-:R-:W-:-:S03]  /*0890*/  @!P1 IMAD.WIDE.U32 R10, R3, 0x4, R10 ;  /* 0x00000004030a9825 */ /* 0x010fc600078e000a */
[----:B------:R-:W2:Y:S04]  /*08a0*/  @P0 LDG.E R3, desc[UR8][R8.64+0x4] ;  /* 0x0000040808030981 */ /* 0x000ea8000c1e1900 */
[----:B------:R-:W3:Y:S01]  /*08b0*/  @!P1 LDG.E R10, desc[UR8][R10.64] ;  /* 0x000000080a0a9981 */ /* 0x000ee2000c1e1900 */
[----:B-----5:R-:W-:-:S04]  /*08c0*/  @P0 FFMA R2, R2, R16, R15 ;  /* 0x0000001002020223 */ /* 0x020fc8000000000f */
[----:B--2---:R-:W-:-:S04]  /*08d0*/  @P0 FFMA R15, R3, R18, R2 ;  /* 0x00000012030f0223 */ /* 0x004fc80000000002 */
[----:B---3--:R-:W-:-:S07]  /*08e0*/  @!P1 FFMA R15, R12, R10, R15 ;  /* 0x0000000a0c0f9223 */ /* 0x008fce000000000f */
.L_x_2:
[----:B------:R-:W1:Y:S01]  /*08f0*/  LDC.64 R2, c[0x0][0x390] ;  /* 0x0000e400ff027b82 */ /* 0x000e620000000a00 */
[----:B------:R-:W-:-:S05]  /*0900*/  IADD3 R5, PT, PT, R0, R5, RZ ;  /* 0x0000000500057210 */ /* 0x000fca0007ffe0ff */
[----:B-1----:R-:W-:-:S05]  /*0910*/  IMAD.WIDE R2, R5, 0x4, R2 ;  /* 0x0000000405027825 */ /* 0x002fca00078e0202 */
[----:B0-----:R-:W-:Y:S01]  /*0920*/  STG.E desc[UR8][R2.64], R15 ;  /* 0x0000000f02007986 */ /* 0x001fe2000c101908 */
[----:B------:R-:W-:Y:S05]  /*0930*/  EXIT ;  /* 0x000000000000794d */ /* 0x000fea0003800000 */
.L_x_4:
[----:B------:R-:W-:-:S00]  /*0940*/  BRA `(.L_x_4) ;  /* 0xfffffffc00fc7947 */ /* 0x000fc0000383ffff */
[----:B------:R-:W-:-:S00]  /*0950*/  NOP ;  /* 0x0000000000007918 */ /* 0x000fc00000000000 */
        /* <DEDUP_REMOVED lines=10> */
.L_x_5:


//--------------------- .nv.shared.reserved.0     --------------------------
	.section	.nv.shared.reserved.0,"aw",@nobits
	.weak		__nv_reservedSMEM_offset_0_alias
	.size		__nv_reservedSMEM_offset_0_alias, 0, 64
	.other		__nv_reservedSMEM_offset_0_alias,@"STO_CUDA_RESERVED_SHARED STV_DEFAULT"
__nv_reservedSMEM_offset_0_alias:
	.zero		0
	.zero		64


//--------------------- .nv.constant0._Z21matrix_multiplicationPfS_S_ii --------------------------
	.section	.nv.constant0._Z21matrix_multiplicationPfS_S_ii,"a",@progbits
	.sectionflags	@""
	.align	4
.nv.constant0._Z21matrix_multiplicationPfS_S_ii:
	.zero		928


//--------------------- SYMBOLS --------------------------

	.type		.nv.reservedSmem.offset0,@object
	.size		.nv.reservedSmem.offset0,0x4
